//
// Generated by NVIDIA NVVM Compiler
//
// Compiler Build ID: CL-36424714
// Cuda compilation tools, release 13.0, V13.0.88
// Based on NVVM 20.0.0
//

.version 9.0
.target sm_100
.address_size 64

	// .globl	_Z5solvePiS_

.visible .entry _Z5solvePiS_(
	.param .u64 .ptr .align 1 _Z5solvePiS__param_0,
	.param .u64 .ptr .align 1 _Z5solvePiS__param_1
)
{
	.reg .pred 	%p<38>;
	.reg .b16 	%rs<12>;
	.reg .b32 	%r<115>;
	.reg .b64 	%rd<28>;

	ld.param.u64 	%rd17, [_Z5solvePiS__param_0];
	ld.param.u64 	%rd16, [_Z5solvePiS__param_1];
	cvta.to.global.u64 	%rd1, %rd17;
	mov.u32 	%r114, %tid.x;
	setp.eq.s32 	%p1, %r114, 1;
	@%p1 bra 	$L__BB0_42;
	setp.ne.s32 	%p2, %r114, 0;
	@%p2 bra 	$L__BB0_62;
	add.s64 	%rd2, %rd1, 16;
	mov.b32 	%r80, 0;
	mov.b16 	%rs10, 0;
	mov.u16 	%rs11, %rs10;
$L__BB0_3:
	sub.s32 	%r3, 9, %r80;
	mul.wide.u32 	%rd18, %r80, 4;
	add.s64 	%rd3, %rd1, %rd18;
	add.s32 	%r71, %r80, -2;
	setp.lt.u32 	%p13, %r71, 7;
	mov.u32 	%r92, %r80;
	@%p13 bra 	$L__BB0_22;
	ld.global.u32 	%r84, [%rd3];
	and.b32  	%r72, %r3, -8;
	neg.s32 	%r81, %r72;
	add.s64 	%rd25, %rd2, %rd18;
	mov.u32 	%r92, %r80;
$L__BB0_5:
	.pragma "nounroll";
	ld.global.u32 	%r9, [%rd25+-12];
	setp.ge.s32 	%p14, %r84, %r9;
	@%p14 bra 	$L__BB0_7;
	st.global.u32 	[%rd25+-12], %r84;
	st.global.u32 	[%rd3], %r9;
	mov.u32 	%r84, %r9;
$L__BB0_7:
	ld.global.u32 	%r11, [%rd25+-8];
	setp.ge.s32 	%p15, %r84, %r11;
	@%p15 bra 	$L__BB0_9;
	st.global.u32 	[%rd25+-8], %r84;
	st.global.u32 	[%rd3], %r11;
	mov.u32 	%r84, %r11;
$L__BB0_9:
	ld.global.u32 	%r13, [%rd25+-4];
	setp.ge.s32 	%p16, %r84, %r13;
	@%p16 bra 	$L__BB0_11;
	st.global.u32 	[%rd25+-4], %r84;
	st.global.u32 	[%rd3], %r13;
	mov.u32 	%r84, %r13;
$L__BB0_11:
	ld.global.u32 	%r15, [%rd25];
	setp.ge.s32 	%p17, %r84, %r15;
	@%p17 bra 	$L__BB0_13;
	st.global.u32 	[%rd25], %r84;
	st.global.u32 	[%rd3], %r15;
	mov.u32 	%r84, %r15;
$L__BB0_13:
	ld.global.u32 	%r17, [%rd25+4];
	setp.ge.s32 	%p18, %r84, %r17;
	@%p18 bra 	$L__BB0_15;
	st.global.u32 	[%rd25+4], %r84;
	st.global.u32 	[%rd3], %r17;
	mov.u32 	%r84, %r17;
$L__BB0_15:
	ld.global.u32 	%r19, [%rd25+8];
	setp.ge.s32 	%p19, %r84, %r19;
	@%p19 bra 	$L__BB0_17;
	st.global.u32 	[%rd25+8], %r84;
	st.global.u32 	[%rd3], %r19;
	mov.u32 	%r84, %r19;
$L__BB0_17:
	ld.global.u32 	%r21, [%rd25+12];
	setp.ge.s32 	%p20, %r84, %r21;
	@%p20 bra 	$L__BB0_19;
	st.global.u32 	[%rd25+12], %r84;
	st.global.u32 	[%rd3], %r21;
	mov.u32 	%r84, %r21;
$L__BB0_19:
	ld.global.u32 	%r23, [%rd25+16];
	setp.ge.s32 	%p21, %r84, %r23;
	@%p21 bra 	$L__BB0_21;
	st.global.u32 	[%rd25+16], %r84;
	st.global.u32 	[%rd3], %r23;
	mov.u32 	%r84, %r23;
$L__BB0_21:
	add.s32 	%r81, %r81, 8;
	add.s64 	%rd25, %rd25, 32;
	add.s32 	%r92, %r92, 8;
	setp.ne.s32 	%p22, %r81, 0;
	@%p22 bra 	$L__BB0_5;
$L__BB0_22:
	and.b32  	%r73, %r3, 7;
	setp.eq.s32 	%p23, %r73, 0;
	@%p23 bra 	$L__BB0_41;
	sub.s16 	%rs7, 1, %rs11;
	cvt.u32.u16 	%r74, %rs7;
	and.b32  	%r28, %r74, 7;
	add.s32 	%r75, %r28, -1;
	setp.lt.u32 	%p24, %r75, 3;
	@%p24 bra 	$L__BB0_32;
	ld.global.u32 	%r94, [%rd3];
	mul.wide.u32 	%rd20, %r92, 4;
	add.s64 	%rd7, %rd1, %rd20;
	ld.global.u32 	%r30, [%rd7+4];
	setp.ge.s32 	%p25, %r94, %r30;
	@%p25 bra 	$L__BB0_26;
	st.global.u32 	[%rd7+4], %r94;
	st.global.u32 	[%rd3], %r30;
	mov.u32 	%r94, %r30;
$L__BB0_26:
	ld.global.u32 	%r32, [%rd7+8];
	setp.ge.s32 	%p26, %r94, %r32;
	@%p26 bra 	$L__BB0_28;
	st.global.u32 	[%rd7+8], %r94;
	st.global.u32 	[%rd3], %r32;
	mov.u32 	%r94, %r32;
$L__BB0_28:
	ld.global.u32 	%r34, [%rd7+12];
	setp.ge.s32 	%p27, %r94, %r34;
	@%p27 bra 	$L__BB0_30;
	st.global.u32 	[%rd7+12], %r94;
	st.global.u32 	[%rd3], %r34;
	mov.u32 	%r94, %r34;
$L__BB0_30:
	add.s32 	%r92, %r92, 4;
	ld.global.u32 	%r37, [%rd7+16];
	setp.ge.s32 	%p28, %r94, %r37;
	@%p28 bra 	$L__BB0_32;
	st.global.u32 	[%rd7+16], %r94;
	st.global.u32 	[%rd3], %r37;
$L__BB0_32:
	and.b32  	%r76, %r28, 3;
	setp.eq.s32 	%p29, %r76, 0;
	@%p29 bra 	$L__BB0_41;
	and.b16  	%rs8, %rs10, 3;
	setp.eq.s16 	%p30, %rs8, 0;
	@%p30 bra 	$L__BB0_38;
	ld.global.u32 	%r97, [%rd3];
	mul.wide.u32 	%rd21, %r92, 4;
	add.s64 	%rd8, %rd1, %rd21;
	ld.global.u32 	%r40, [%rd8+4];
	setp.ge.s32 	%p31, %r97, %r40;
	@%p31 bra 	$L__BB0_36;
	st.global.u32 	[%rd8+4], %r97;
	st.global.u32 	[%rd3], %r40;
	mov.u32 	%r97, %r40;
$L__BB0_36:
	add.s32 	%r92, %r92, 2;
	ld.global.u32 	%r43, [%rd8+8];
	setp.ge.s32 	%p32, %r97, %r43;
	@%p32 bra 	$L__BB0_38;
	st.global.u32 	[%rd8+8], %r97;
	st.global.u32 	[%rd3], %r43;
$L__BB0_38:
	and.b16  	%rs9, %rs10, 1;
	setp.eq.b16 	%p33, %rs9, 1;
	@%p33 bra 	$L__BB0_41;
	ld.global.u32 	%r45, [%rd3];
	mul.wide.u32 	%rd22, %r92, 4;
	add.s64 	%rd9, %rd1, %rd22;
	ld.global.u32 	%r46, [%rd9+4];
	setp.ge.s32 	%p34, %r45, %r46;
	@%p34 bra 	$L__BB0_41;
	st.global.u32 	[%rd9+4], %r45;
	st.global.u32 	[%rd3], %r46;
$L__BB0_41:
	add.s32 	%r80, %r80, 1;
	setp.eq.s32 	%p35, %r80, 9;
	add.s16 	%rs11, %rs11, 1;
	add.s16 	%rs10, %rs10, 1;
	@%p35 bra 	$L__BB0_62;
	bra.uni 	$L__BB0_3;
$L__BB0_42:
	ld.global.u32 	%r102, [%rd1+40];
	ld.global.u32 	%r49, [%rd1+44];
	setp.ge.s32 	%p3, %r102, %r49;
	mov.u32 	%r107, %r49;
	@%p3 bra 	$L__BB0_44;
	st.global.u32 	[%rd1+44], %r102;
	st.global.u32 	[%rd1+40], %r49;
	mov.u32 	%r107, %r102;
	mov.u32 	%r102, %r49;
$L__BB0_44:
	ld.global.u32 	%r52, [%rd1+48];
	setp.ge.s32 	%p4, %r102, %r52;
	mov.u32 	%r101, %r52;
	@%p4 bra 	$L__BB0_46;
	st.global.u32 	[%rd1+48], %r102;
	st.global.u32 	[%rd1+40], %r52;
	mov.u32 	%r101, %r102;
	mov.u32 	%r102, %r52;
$L__BB0_46:
	ld.global.u32 	%r55, [%rd1+52];
	setp.ge.s32 	%p5, %r102, %r55;
	mov.u32 	%r103, %r55;
	@%p5 bra 	$L__BB0_48;
	st.global.u32 	[%rd1+52], %r102;
	st.global.u32 	[%rd1+40], %r55;
	mov.u32 	%r103, %r102;
	mov.u32 	%r102, %r55;
$L__BB0_48:
	ld.global.u32 	%r110, [%rd1+56];
	setp.ge.s32 	%p6, %r102, %r110;
	@%p6 bra 	$L__BB0_50;
	st.global.u32 	[%rd1+56], %r102;
	st.global.u32 	[%rd1+40], %r110;
	mov.u32 	%r110, %r102;
$L__BB0_50:
	setp.ge.s32 	%p7, %r107, %r101;
	mov.u32 	%r112, %r101;
	@%p7 bra 	$L__BB0_52;
	st.global.u32 	[%rd1+48], %r107;
	st.global.u32 	[%rd1+44], %r101;
	mov.u32 	%r112, %r107;
	mov.u32 	%r107, %r101;
$L__BB0_52:
	setp.ge.s32 	%p8, %r107, %r103;
	mov.u32 	%r108, %r103;
	@%p8 bra 	$L__BB0_54;
	st.global.u32 	[%rd1+52], %r107;
	st.global.u32 	[%rd1+44], %r103;
	mov.u32 	%r108, %r107;
	mov.u32 	%r107, %r103;
$L__BB0_54:
	setp.ge.s32 	%p9, %r107, %r110;
	@%p9 bra 	$L__BB0_56;
	st.global.u32 	[%rd1+56], %r107;
	st.global.u32 	[%rd1+44], %r110;
	mov.u32 	%r110, %r107;
$L__BB0_56:
	setp.ge.s32 	%p10, %r112, %r108;
	mov.u32 	%r111, %r108;
	@%p10 bra 	$L__BB0_58;
	st.global.u32 	[%rd1+52], %r112;
	st.global.u32 	[%rd1+48], %r108;
	mov.u32 	%r111, %r112;
	mov.u32 	%r112, %r108;
$L__BB0_58:
	setp.ge.s32 	%p11, %r112, %r110;
	@%p11 bra 	$L__BB0_60;
	st.global.u32 	[%rd1+56], %r112;
	st.global.u32 	[%rd1+48], %r110;
	mov.u32 	%r110, %r112;
$L__BB0_60:
	setp.ge.s32 	%p12, %r111, %r110;
	@%p12 bra 	$L__BB0_62;
	st.global.u32 	[%rd1+56], %r111;
	st.global.u32 	[%rd1+52], %r110;
$L__BB0_62:
	bar.sync 	0;
	setp.gt.u32 	%p36, %r114, 4;
	@%p36 bra 	$L__BB0_65;
	mul.wide.u32 	%rd23, %r114, 4;
	cvta.to.global.u64 	%rd24, %rd16;
	add.s64 	%rd27, %rd24, %rd23;
	add.s64 	%rd26, %rd1, %rd23;
$L__BB0_64:
	ld.global.u32 	%r77, [%rd26];
	ld.global.u32 	%r78, [%rd26+40];
	mul.lo.s32 	%r79, %r78, %r77;
	st.global.u32 	[%rd27], %r79;
	add.s32 	%r69, %r114, 2;
	add.s64 	%rd27, %rd27, 8;
	add.s64 	%rd26, %rd26, 8;
	setp.lt.u32 	%p37, %r114, 3;
	mov.u32 	%r114, %r69;
	@%p37 bra 	$L__BB0_64;
$L__BB0_65:
	ret;

}


// ===== COMPILED SASS (sm_100) =====

	.target	sm_100

	.elftype	@"ET_EXEC"


//--------------------- .note.nv.tkinfo           --------------------------
	.section	.note.nv.tkinfo,"",@"SHT_NOTE"
	.sectionflags	@"SHF_NOTE_NV_TKINFO"
	.tkinfo
        /*0018*/ 	.word	0x00000002
        /*0030*/ 	.string	""
        /*0030*/ 	.string	"ptxas"
        /*0030*/ 	.string	"Cuda compilation tools, release 13.0, V13.0.88"
        /*0030*/ 	.string	"Build cuda_13.0.r13.0/compiler.36424714_0"
        /*0030*/ 	.string	"-arch sm_100 -m 64 "



//--------------------- .note.nv.cuinfo           --------------------------
	.section	.note.nv.cuinfo,"",@"SHT_NOTE"
	.sectionflags	@"SHF_NOTE_NV_CUINFO"
        /*0018*/ 	.short	0x0002
        /*001a*/ 	.short	0x0064
        /*001c*/ 	.short	0x0082
	.zero		2


//--------------------- .nv.info                  --------------------------
	.section	.nv.info,"",@"SHT_CUDA_INFO"
	.align	4


	//----- nvinfo : EIATTR_REGCOUNT
	.align		4
        /*0000*/ 	.byte	0x04, 0x2f
        /*0002*/ 	.short	(.L_1 - .L_0)
	.align		4
.L_0:
        /*0004*/ 	.word	index@(_Z5solvePiS_)
        /*0008*/ 	.word	0x00000013


	//----- nvinfo : EIATTR_FRAME_SIZE
	.align		4
.L_1:
        /*000c*/ 	.byte	0x04, 0x11
        /*000e*/ 	.short	(.L_3 - .L_2)
	.align		4
.L_2:
        /*0010*/ 	.word	index@(_Z5solvePiS_)
        /*0014*/ 	.word	0x00000000


	//----- nvinfo : EIATTR_MIN_STACK_SIZE
	.align		4
.L_3:
        /*0018*/ 	.byte	0x04, 0x12
        /*001a*/ 	.short	(.L_5 - .L_4)
	.align		4
.L_4:
        /*001c*/ 	.word	index@(_Z5solvePiS_)
        /*0020*/ 	.word	0x00000000
.L_5:


//--------------------- .nv.compat                --------------------------
	.section	.nv.compat,"",@"SHT_CUDA_COMPAT_INFO"
	.align	4
        /*0000*/ 	.byte	0x02, 0x09, 0x00, 0x00, 0x02, 0x02, 0x01, 0x00, 0x02, 0x05, 0x05, 0x00, 0x03, 0x07, 0x01, 0x01
        /*0010*/ 	.byte	0x02, 0x03, 0x00, 0x00, 0x02, 0x06, 0x01, 0x00, 0x04, 0x0b, 0x08, 0x00, 0x09, 0x00, 0x00, 0x00
        /*0020*/ 	.byte	0x00, 0x00, 0x00, 0x00


//--------------------- .nv.info._Z5solvePiS_     --------------------------
	.section	.nv.info._Z5solvePiS_,"",@"SHT_CUDA_INFO"
	.sectionflags	@""
	.align	4


	//----- nvinfo : EIATTR_CUDA_API_VERSION
	.align		4
        /*0000*/ 	.byte	0x04, 0x37
        /*0002*/ 	.short	(.L_7 - .L_6)
.L_6:
        /*0004*/ 	.word	0x00000082


	//----- nvinfo : EIATTR_KPARAM_INFO
	.align		4
.L_7:
        /*0008*/ 	.byte	0x04, 0x17
        /*000a*/ 	.short	(.L_9 - .L_8)
.L_8:
        /*000c*/ 	.word	0x00000000
        /*0010*/ 	.short	0x0001
        /*0012*/ 	.short	0x0008
        /*0014*/ 	.byte	0x00, 0xf5, 0x21, 0x00


	//----- nvinfo : EIATTR_KPARAM_INFO
	.align		4
.L_9:
        /*0018*/ 	.byte	0x04, 0x17
        /*001a*/ 	.short	(.L_11 - .L_10)
.L_10:
        /*001c*/ 	.word	0x00000000
        /*0020*/ 	.short	0x0000
        /*0022*/ 	.short	0x0000
        /*0024*/ 	.byte	0x00, 0xf5, 0x21, 0x00


	//----- nvinfo : EIATTR_SPARSE_MMA_MASK
	.align		4
.L_11:
        /*0028*/ 	.byte	0x03, 0x50
        /*002a*/ 	.short	0x0000


	//----- nvinfo : EIATTR_MAXREG_COUNT
	.align		4
        /*002c*/ 	.byte	0x03, 0x1b
        /*002e*/ 	.short	0x00ff


	//----- nvinfo : EIATTR_NUM_BARRIERS
	.align		4
        /*0030*/ 	.byte	0x02, 0x4c
        /*0032*/ 	.byte	0x01
	.zero		1


	//----- nvinfo : EIATTR_MERCURY_ISA_VERSION
	.align		4
        /*0034*/ 	.byte	0x03, 0x5f
        /*0036*/ 	.short	0x0101


	//----- nvinfo : EIATTR_VRC_CTA_INIT_COUNT
	.align		4
        /*0038*/ 	.byte	0x02, 0x4a
	.zero		1
	.zero		1


	//----- nvinfo : EIATTR_EXIT_INSTR_OFFSETS
	.align		4
        /*003c*/ 	.byte	0x04, 0x1c
        /*003e*/ 	.short	(.L_13 - .L_12)


	//   ....[0]....
.L_12:
        /*0040*/ 	.word	0x00000cb0


	//   ....[1]....
        /*0044*/ 	.word	0x00000e30


	//----- nvinfo : EIATTR_CRS_STACK_SIZE
	.align		4
.L_13:
        /*0048*/ 	.byte	0x04, 0x1e
        /*004a*/ 	.short	(.L_15 - .L_14)
.L_14:
        /*004c*/ 	.word	0x00000000


	//----- nvinfo : EIATTR_CBANK_PARAM_SIZE
	.align		4
.L_15:
        /*0050*/ 	.byte	0x03, 0x19
        /*0052*/ 	.short	0x0010


	//----- nvinfo : EIATTR_PARAM_CBANK
	.align		4
        /*0054*/ 	.byte	0x04, 0x0a
        /*0056*/ 	.short	(.L_17 - .L_16)
	.align		4
.L_16:
        /*0058*/ 	.word	index@(.nv.constant0._Z5solvePiS_)
        /*005c*/ 	.short	0x0380
        /*005e*/ 	.short	0x0010


	//----- nvinfo : EIATTR_SW_WAR
	.align		4
.L_17:
        /*0060*/ 	.byte	0x04, 0x36
        /*0062*/ 	.short	(.L_19 - .L_18)
.L_18:
        /*0064*/ 	.word	0x00000008
.L_19:


//--------------------- .nv.callgraph             --------------------------
	.section	.nv.callgraph,"",@"SHT_CUDA_CALLGRAPH"
	.align	4
	.sectionentsize	8
	.align		4
        /*0000*/ 	.word	0x00000000
	.align		4
        /*0004*/ 	.word	0xffffffff
	.align		4
        /*0008*/ 	.word	0x00000000
	.align		4
        /*000c*/ 	.word	0xfffffffe
	.align		4
        /*0010*/ 	.word	0x00000000
	.align		4
        /*0014*/ 	.word	0xfffffffd
	.align		4
        /*0018*/ 	.word	0x00000000
	.align		4
        /*001c*/ 	.word	0xfffffffc


//--------------------- .text._Z5solvePiS_        --------------------------
	.section	.text._Z5solvePiS_,"ax",@progbits
	.align	128
        .global         _Z5solvePiS_
        .type           _Z5solvePiS_,@function
        .size           _Z5solvePiS_,(.L_x_11 - _Z5solvePiS_)
        .other          _Z5solvePiS_,@"STO_CUDA_ENTRY STV_DEFAULT"
_Z5solvePiS_:
.text._Z5solvePiS_:
[----:B------:R-:W-:Y:S01]  /*0000*/  LDC R1, c[0x0][0x37c] ;  /* 0x0000df00ff017b82 */ /* 0x000fe20000000800 */
[----:B------:R-:W0:Y:S01]  /*0010*/  S2R R0, SR_TID.X ;  /* 0x0000000000007919 */ /* 0x000e220000002100 */
[----:B------:R-:W1:Y:S01]  /*0020*/  LDCU.64 UR6, c[0x0][0x358] ;  /* 0x00006b00ff0677ac */ /* 0x000e620008000a00 */
[----:B------:R-:W-:Y:S01]  /*0030*/  BSSY.RECONVERGENT B0, `(.L_x_0) ;  /* 0x00000c5000007945 */ /* 0x000fe20003800200 */
[----:B0-----:R-:W-:-:S13]  /*0040*/  ISETP.NE.AND P0, PT, R0, 0x1, PT ;  /* 0x000000010000780c */ /* 0x001fda0003f05270 */
[----:B-1----:R-:W-:Y:S05]  /*0050*/  @!P0 BRA `(.L_x_1) ;  /* 0x0000000800248947 */ /* 0x002fea0003800000 */
[----:B------:R-:W-:-:S13]  /*0060*/  ISETP.NE.AND P0, PT, R0, RZ, PT ;  /* 0x000000ff0000720c */ /* 0x000fda0003f05270 */
[----:B------:R-:W-:Y:S05]  /*0070*/  @P0 BRA `(.L_x_2) ;  /* 0x0000000c00000947 */ /* 0x000fea0003800000 */
[----:B------:R-:W0:Y:S01]  /*0080*/  LDCU.64 UR4, c[0x0][0x380] ;  /* 0x00007000ff0477ac */ /* 0x000e220008000a00 */
[----:B------:R-:W-:Y:S01]  /*0090*/  IMAD.MOV.U32 R6, RZ, RZ, RZ ;  /* 0x000000ffff067224 */ /* 0x000fe200078e00ff */
[----:B------:R-:W-:Y:S02]  /*00a0*/  PRMT R5, RZ, 0x7610, R5 ;  /* 0x00007610ff057816 */ /* 0x000fe40000000005 */
[----:B------:R-:W-:Y:S01]  /*00b0*/  PRMT R4, RZ, 0x7610, R4 ;  /* 0x00007610ff047816 */ /* 0x000fe20000000004 */
[----:B0-----:R-:W-:-:S04]  /*00c0*/  UIADD3 UR4, UP0, UPT, UR4, 0x10, URZ ;  /* 0x0000001004047890 */ /* 0x001fc8000ff1e0ff */
[----:B------:R-:W-:-:S12]  /*00d0*/  UIADD3.X UR5, UPT, UPT, URZ, UR5, URZ, UP0, !UPT ;  /* 0x00000005ff057290 */ /* 0x000fd800087fe4ff */
.L_x_8:
[----:B012---:R-:W0:Y:S01]  /*00e0*/  LDC.64 R2, c[0x0][0x380] ;  /* 0x0000e000ff027b82 */ /* 0x007e220000000a00 */
[C---:B------:R-:W-:Y:S01]  /*00f0*/  VIADD R7, R6.reuse, 0xfffffffe ;  /* 0xfffffffe06077836 */ /* 0x040fe20000000000 */
[----:B------:R-:W-:-:S04]  /*0100*/  IADD3 R10, PT, PT, -R6, 0x9, RZ ;  /* 0x00000009060a7810 */ /* 0x000fc80007ffe1ff */
[----:B------:R-:W-:Y:S01]  /*0110*/  ISETP.GE.U32.AND P1, PT, R7, 0x7, PT ;  /* 0x000000070700780c */ /* 0x000fe20003f26070 */
[----:B------:R-:W-:Y:S01]  /*0120*/  IMAD.MOV.U32 R7, RZ, RZ, R6 ;  /* 0x000000ffff077224 */ /* 0x000fe200078e0006 */
[----:B------:R-:W-:Y:S01]  /*0130*/  LOP3.LUT P0, RZ, R10, 0x7, RZ, 0xc0, !PT ;  /* 0x000000070aff7812 */ /* 0x000fe2000780c0ff */
[----:B0-----:R-:W-:-:S10]  /*0140*/  IMAD.WIDE.U32 R2, R6, 0x4, R2 ;  /* 0x0000000406027825 */ /* 0x001fd400078e0002 */
[----:B------:R-:W-:Y:S05]  /*0150*/  @!P1 BRA `(.L_x_3) ;  /* 0x0000000000e49947 */ /* 0x000fea0003800000 */
[----:B------:R0:W5:Y:S01]  /*0160*/  LDG.E R11, desc[UR6][R2.64] ;  /* 0x00000006020b7981 */ /* 0x000162000c1e1900 */
[----:B------:R-:W-:Y:S01]  /*0170*/  MOV R9, UR5 ;  /* 0x0000000500097c02 */ /* 0x000fe20008000f00 */
[----:B------:R-:W-:Y:S01]  /*0180*/  IMAD.U32 R8, RZ, RZ, UR4 ;  /* 0x00000004ff087e24 */ /* 0x000fe2000f8e00ff */
[----:B------:R-:W-:Y:S01]  /*0190*/  LOP3.LUT R10, R10, 0xfffffff8, RZ, 0xc0, !PT ;  /* 0xfffffff80a0a7812 */ /* 0x000fe200078ec0ff */
[----:B------:R-:W-:Y:S02]  /*01a0*/  IMAD.MOV.U32 R7, RZ, RZ, R6 ;  /* 0x000000ffff077224 */ /* 0x000fe400078e0006 */
[----:B------:R-:W-:-:S04]  /*01b0*/  IMAD.WIDE.U32 R8, R6, 0x4, R8 ;  /* 0x0000000406087825 */ /* 0x000fc800078e0008 */
[----:B------:R-:W-:Y:S02]  /*01c0*/  IMAD.MOV.U32 R12, RZ, RZ, R8 ;  /* 0x000000ffff0c7224 */ /* 0x000fe400078e0008 */
[----:B------:R-:W-:Y:S02]  /*01d0*/  IMAD.MOV.U32 R13, RZ, RZ, R9 ;  /* 0x000000ffff0d7224 */ /* 0x000fe400078e0009 */
[----:B0-----:R-:W-:-:S07]  /*01e0*/  IMAD.MOV R10, RZ, RZ, -R10 ;  /* 0x000000ffff0a7224 */ /* 0x001fce00078e0a0a */
.L_x_4:
[----:B------:R-:W-:Y:S01]  /*01f0*/  MOV R8, R12 ;  /* 0x0000000c00087202 */ /* 0x000fe20000000f00 */
[----:B------:R-:W-:-:S05]  /*0200*/  IMAD.MOV.U32 R9, RZ, RZ, R13 ;  /* 0x000000ffff097224 */ /* 0x000fca00078e000d */
[----:B------:R-:W2:Y:S02]  /*0210*/  LDG.E R12, desc[UR6][R8.64+-0xc] ;  /* 0xfffff406080c7981 */ /* 0x000ea4000c1e1900 */
[----:B--2--5:R-:W-:-:S13]  /*0220*/  ISETP.GE.AND P1, PT, R11, R12, PT ;  /* 0x0000000c0b00720c */ /* 0x024fda0003f26270 */
[----:B------:R0:W-:Y:S04]  /*0230*/  @!P1 STG.E desc[UR6][R8.64+-0xc], R11 ;  /* 0xfffff40b08009986 */ /* 0x0001e8000c101906 */
[----:B------:R-:W-:Y:S04]  /*0240*/  @!P1 STG.E desc[UR6][R2.64], R12 ;  /* 0x0000000c02009986 */ /* 0x000fe8000c101906 */
[----:B------:R-:W2:Y:S01]  /*0250*/  LDG.E R13, desc[UR6][R8.64+-0x8] ;  /* 0xfffff806080d7981 */ /* 0x000ea2000c1e1900 */
[----:B0-----:R-:W-:-:S05]  /*0260*/  @!P1 IMAD.MOV.U32 R11, RZ, RZ, R12 ;  /* 0x000000ffff0b9224 */ /* 0x001fca00078e000c */
[----:B--2---:R-:W-:-:S13]  /*0270*/  ISETP.GE.AND P1, PT, R11, R13, PT ;  /* 0x0000000d0b00720c */ /* 0x004fda0003f26270 */
        /* <DEDUP_REMOVED lines=13> */
[----:B0-----:R-:W-:-:S04]  /*0350*/  @!P1 MOV R11, R12 ;  /* 0x0000000c000b9202 */ /* 0x001fc80000000f00 */
        /* <DEDUP_REMOVED lines=13> */
[----:B-1----:R-:W2:Y:S01]  /*0430*/  LDG.E R16, desc[UR6][R8.64+0x10] ;  /* 0x0000100608107981 */ /* 0x002ea2000c1e1900 */
[----:B------:R-:W-:Y:S01]  /*0440*/  VIADD R10, R10, 0x8 ;  /* 0x000000080a0a7836 */ /* 0x000fe20000000000 */
[----:B------:R-:W-:Y:S01]  /*0450*/  IADD3 R12, P2, PT, R8, 0x20, RZ ;  /* 0x00000020080c7810 */ /* 0x000fe20007f5e0ff */
[----:B------:R-:W-:-:S02]  /*0460*/  VIADD R7, R7, 0x8 ;  /* 0x0000000807077836 */ /* 0x000fc40000000000 */
[----:B0-----:R-:W-:Y:S01]  /*0470*/  @!P1 IMAD.MOV.U32 R11, RZ, RZ, R15 ;  /* 0x000000ffff0b9224 */ /* 0x001fe200078e000f */
[----:B------:R-:W-:Y:S02]  /*0480*/  ISETP.NE.AND P3, PT, R10, RZ, PT ;  /* 0x000000ff0a00720c */ /* 0x000fe40003f65270 */
[----:B------:R-:W-:Y:S02]  /*0490*/  IADD3.X R13, PT, PT, RZ, R9, RZ, P2, !PT ;  /* 0x00000009ff0d7210 */ /* 0x000fe400017fe4ff */
[----:B--2---:R-:W-:-:S13]  /*04a0*/  ISETP.GE.AND P1, PT, R11, R16, PT ;  /* 0x000000100b00720c */ /* 0x004fda0003f26270 */
[----:B------:R0:W-:Y:S04]  /*04b0*/  @!P1 STG.E desc[UR6][R8.64+0x10], R11 ;  /* 0x0000100b08009986 */ /* 0x0001e8000c101906 */
[----:B------:R1:W-:Y:S01]  /*04c0*/  @!P1 STG.E desc[UR6][R2.64], R16 ;  /* 0x0000001002009986 */ /* 0x0003e2000c101906 */
[----:B0-----:R-:W-:Y:S01]  /*04d0*/  @!P1 IMAD.MOV.U32 R11, RZ, RZ, R16 ;  /* 0x000000ffff0b9224 */ /* 0x001fe200078e0010 */
[----:B------:R-:W-:Y:S06]  /*04e0*/  @P3 BRA `(.L_x_4) ;  /* 0xfffffffc00403947 */ /* 0x000fec000383ffff */
.L_x_3:
[----:B------:R-:W-:Y:S05]  /*04f0*/  @!P0 BRA `(.L_x_5) ;  /* 0x0000000000e48947 */ /* 0x000fea0003800000 */
[----:B------:R-:W-:-:S05]  /*0500*/  IMAD.MOV R8, RZ, RZ, -R4 ;  /* 0x000000ffff087224 */ /* 0x000fca00078e0a04 */
[----:B------:R-:W-:-:S04]  /*0510*/  PRMT R8, R8, 0x7710, RZ ;  /* 0x0000771008087816 */ /* 0x000fc800000000ff */
[----:B------:R-:W-:-:S04]  /*0520*/  IADD3 R8, PT, PT, R8, 0x1, RZ ;  /* 0x0000000108087810 */ /* 0x000fc80007ffe0ff */
[----:B------:R-:W-:-:S04]  /*0530*/  LOP3.LUT R8, R8, 0x7, RZ, 0xc0, !PT ;  /* 0x0000000708087812 */ /* 0x000fc800078ec0ff */
[C---:B------:R-:W-:Y:S01]  /*0540*/  LOP3.LUT P1, RZ, R8.reuse, 0x3, RZ, 0xc0, !PT ;  /* 0x0000000308ff7812 */ /* 0x040fe2000782c0ff */
[----:B------:R-:W-:-:S05]  /*0550*/  VIADD R9, R8, 0xffffffff ;  /* 0xffffffff08097836 */ /* 0x000fca0000000000 */
[----:B------:R-:W-:-:S13]  /*0560*/  ISETP.GE.U32.AND P0, PT, R9, 0x3, PT ;  /* 0x000000030900780c */ /* 0x000fda0003f06070 */
[----:B------:R-:W-:Y:S05]  /*0570*/  @!P0 BRA `(.L_x_6) ;  /* 0x00000000005c8947 */ /* 0x000fea0003800000 */
[----:B------:R-:W0:Y:S01]  /*0580*/  LDC.64 R8, c[0x0][0x380] ;  /* 0x0000e000ff087b82 */ /* 0x000e220000000a00 */
[----:B------:R-:W2:Y:S01]  /*0590*/  LDG.E R11, desc[UR6][R2.64] ;  /* 0x00000006020b7981 */ /* 0x000ea2000c1e1900 */
[----:B0-----:R-:W-:-:S05]  /*05a0*/  IMAD.WIDE.U32 R8, R7, 0x4, R8 ;  /* 0x0000000407087825 */ /* 0x001fca00078e0008 */
[----:B------:R-:W2:Y:S02]  /*05b0*/  LDG.E R10, desc[UR6][R8.64+0x4] ;  /* 0x00000406080a7981 */ /* 0x000ea4000c1e1900 */
        /* <DEDUP_REMOVED lines=12> */
[----:B------:R2:W-:Y:S04]  /*0680*/  @!P0 STG.E desc[UR6][R2.64], R13 ;  /* 0x0000000d02008986 */ /* 0x0005e8000c101906 */
[----:B------:R-:W3:Y:S01]  /*0690*/  LDG.E R10, desc[UR6][R8.64+0x10] ;  /* 0x00001006080a7981 */ /* 0x000ee2000c1e1900 */
[----:B0-----:R-:W-:Y:S01]  /*06a0*/  @!P0 MOV R11, R13 ;  /* 0x0000000d000b8202 */ /* 0x001fe20000000f00 */
[----:B------:R-:W-:-:S03]  /*06b0*/  VIADD R7, R7, 0x4 ;  /* 0x0000000407077836 */ /* 0x000fc60000000000 */
[----:B---3--:R-:W-:-:S13]  /*06c0*/  ISETP.GE.AND P0, PT, R11, R10, PT ;  /* 0x0000000a0b00720c */ /* 0x008fda0003f06270 */
[----:B------:R2:W-:Y:S04]  /*06d0*/  @!P0 STG.E desc[UR6][R8.64+0x10], R11 ;  /* 0x0000100b08008986 */ /* 0x0005e8000c101906 */
[----:B------:R2:W-:Y:S02]  /*06e0*/  @!P0 STG.E desc[UR6][R2.64], R10 ;  /* 0x0000000a02008986 */ /* 0x0005e4000c101906 */
.L_x_6:
[----:B------:R-:W-:Y:S05]  /*06f0*/  @!P1 BRA `(.L_x_5) ;  /* 0x0000000000649947 */ /* 0x000fea0003800000 */
[C---:B------:R-:W-:Y:S02]  /*0700*/  LOP3.LUT P0, RZ, R5.reuse, 0x3, RZ, 0xc0, !PT ;  /* 0x0000000305ff7812 */ /* 0x040fe4000780c0ff */
[----:B--2---:R-:W-:-:S04]  /*0710*/  LOP3.LUT R8, R5, 0x1, RZ, 0xc0, !PT ;  /* 0x0000000105087812 */ /* 0x004fc800078ec0ff */
[----:B------:R-:W-:-:S07]  /*0720*/  ISETP.NE.U32.AND P1, PT, R8, 0x1, PT ;  /* 0x000000010800780c */ /* 0x000fce0003f25070 */
[----:B------:R-:W-:Y:S06]  /*0730*/  @!P0 BRA `(.L_x_7) ;  /* 0x0000000000348947 */ /* 0x000fec0003800000 */
[----:B------:R-:W0:Y:S01]  /*0740*/  LDC.64 R8, c[0x0][0x380] ;  /* 0x0000e000ff087b82 */ /* 0x000e220000000a00 */
[----:B------:R-:W2:Y:S01]  /*0750*/  LDG.E R11, desc[UR6][R2.64] ;  /* 0x00000006020b7981 */ /* 0x000ea2000c1e1900 */
[----:B0-----:R-:W-:-:S05]  /*0760*/  IMAD.WIDE.U32 R8, R7, 0x4, R8 ;  /* 0x0000000407087825 */ /* 0x001fca00078e0008 */
[----:B------:R-:W2:Y:S02]  /*0770*/  LDG.E R10, desc[UR6][R8.64+0x4] ;  /* 0x00000406080a7981 */ /* 0x000ea4000c1e1900 */
[----:B--2---:R-:W-:-:S13]  /*0780*/  ISETP.GE.AND P0, PT, R11, R10, PT ;  /* 0x0000000a0b00720c */ /* 0x004fda0003f06270 */
[----:B------:R0:W-:Y:S04]  /*0790*/  @!P0 STG.E desc[UR6][R8.64+0x4], R11 ;  /* 0x0000040b08008986 */ /* 0x0001e8000c101906 */
[----:B------:R2:W-:Y:S04]  /*07a0*/  @!P0 STG.E desc[UR6][R2.64], R10 ;  /* 0x0000000a02008986 */ /* 0x0005e8000c101906 */
[----:B------:R-:W3:Y:S01]  /*07b0*/  LDG.E R12, desc[UR6][R8.64+0x8] ;  /* 0x00000806080c7981 */ /* 0x000ee2000c1e1900 */
[----:B0-----:R-:W-:Y:S02]  /*07c0*/  @!P0 IMAD.MOV.U32 R11, RZ, RZ, R10 ;  /* 0x000000ffff0b8224 */ /* 0x001fe400078e000a */
[----:B------:R-:W-:-:S03]  /*07d0*/  VIADD R7, R7, 0x2 ;  /* 0x0000000207077836 */ /* 0x000fc60000000000 */
[----:B---3--:R-:W-:-:S13]  /*07e0*/  ISETP.GE.AND P0, PT, R11, R12, PT ;  /* 0x0000000c0b00720c */ /* 0x008fda0003f06270 */
[----:B------:R2:W-:Y:S04]  /*07f0*/  @!P0 STG.E desc[UR6][R8.64+0x8], R11 ;  /* 0x0000080b08008986 */ /* 0x0005e8000c101906 */
[----:B------:R2:W-:Y:S02]  /*0800*/  @!P0 STG.E desc[UR6][R2.64], R12 ;  /* 0x0000000c02008986 */ /* 0x0005e4000c101906 */
.L_x_7:
[----:B------:R-:W-:Y:S05]  /*0810*/  @!P1 BRA `(.L_x_5) ;  /* 0x00000000001c9947 */ /* 0x000fea0003800000 */
[----:B--2---:R-:W0:Y:S02]  /*0820*/  LDC.64 R8, c[0x0][0x380] ;  /* 0x0000e000ff087b82 */ /* 0x004e240000000a00 */
[----:B0-----:R-:W-:Y:S02]  /*0830*/  IMAD.WIDE.U32 R8, R7, 0x4, R8 ;  /* 0x0000000407087825 */ /* 0x001fe400078e0008 */
[----:B------:R-:W2:Y:S04]  /*0840*/  LDG.E R7, desc[UR6][R2.64] ;  /* 0x0000000602077981 */ /* 0x000ea8000c1e1900 */
[----:B------:R-:W2:Y:S02]  /*0850*/  LDG.E R10, desc[UR6][R8.64+0x4] ;  /* 0x00000406080a7981 */ /* 0x000ea4000c1e1900 */
[----:B--2---:R-:W-:-:S13]  /*0860*/  ISETP.GE.AND P0, PT, R7, R10, PT ;  /* 0x0000000a0700720c */ /* 0x004fda0003f06270 */
[----:B------:R0:W-:Y:S04]  /*0870*/  @!P0 STG.E desc[UR6][R8.64+0x4], R7 ;  /* 0x0000040708008986 */ /* 0x0001e8000c101906 */
[----:B------:R0:W-:Y:S02]  /*0880*/  @!P0 STG.E desc[UR6][R2.64], R10 ;  /* 0x0000000a02008986 */ /* 0x0001e4000c101906 */
.L_x_5:
[----:B------:R-:W-:-:S04]  /*0890*/  IADD3 R6, PT, PT, R6, 0x1, RZ ;  /* 0x0000000106067810 */ /* 0x000fc80007ffe0ff */
[----:B------:R-:W-:-:S13]  /*08a0*/  ISETP.NE.AND P0, PT, R6, 0x9, PT ;  /* 0x000000090600780c */ /* 0x000fda0003f05270 */
[----:B------:R-:W-:Y:S05]  /*08b0*/  @!P0 BRA `(.L_x_2) ;  /* 0x0000000000f08947 */ /* 0x000fea0003800000 */
[----:B------:R-:W-:Y:S02]  /*08c0*/  VIADD R4, R4, 0x1 ;  /* 0x0000000104047836 */ /* 0x000fe40000000000 */
[----:B------:R-:W-:Y:S01]  /*08d0*/  VIADD R5, R5, 0x1 ;  /* 0x0000000105057836 */ /* 0x000fe20000000000 */
[----:B------:R-:W-:Y:S06]  /*08e0*/  BRA `(.L_x_8) ;  /* 0xfffffff400fc7947 */ /* 0x000fec000383ffff */
.L_x_1:
[----:B------:R-:W0:Y:S02]  /*08f0*/  LDC.64 R2, c[0x0][0x380] ;  /* 0x0000e000ff027b82 */ /* 0x000e240000000a00 */
[----:B0-----:R-:W2:Y:S04]  /*0900*/  LDG.E R7, desc[UR6][R2.64+0x28] ;  /* 0x0000280602077981 */ /* 0x001ea8000c1e1900 */
[----:B------:R-:W2:Y:S04]  /*0910*/  LDG.E R5, desc[UR6][R2.64+0x2c] ;  /* 0x00002c0602057981 */ /* 0x000ea8000c1e1900 */
[----:B------:R-:W3:Y:S04]  /*0920*/  LDG.E R4, desc[UR6][R2.64+0x30] ;  /* 0x0000300602047981 */ /* 0x000ee8000c1e1900 */
[----:B------:R-:W4:Y:S04]  /*0930*/  LDG.E R8, desc[UR6][R2.64+0x34] ;  /* 0x0000340602087981 */ /* 0x000f28000c1e1900 */
[----:B------:R-:W5:Y:S01]  /*0940*/  LDG.E R11, desc[UR6][R2.64+0x38] ;  /* 0x00003806020b7981 */ /* 0x000f62000c1e1900 */
[----:B--2---:R-:W-:Y:S01]  /*0950*/  ISETP.GE.AND P3, PT, R7, R5, PT ;  /* 0x000000050700720c */ /* 0x004fe20003f66270 */
[----:B------:R-:W-:-:S02]  /*0960*/  IMAD.MOV.U32 R9, RZ, RZ, R5 ;  /* 0x000000ffff097224 */ /* 0x000fc400078e0005 */
[----:B---3--:R-:W-:Y:S02]  /*0970*/  IMAD.MOV.U32 R6, RZ, RZ, R4 ;  /* 0x000000ffff067224 */ /* 0x008fe400078e0004 */
[----:B----4-:R-:W-:-:S08]  /*0980*/  IMAD.MOV.U32 R10, RZ, RZ, R8 ;  /* 0x000000ffff0a7224 */ /* 0x010fd000078e0008 */
[----:B------:R0:W-:Y:S01]  /*0990*/  @!P3 STG.E desc[UR6][R2.64+0x2c], R7 ;  /* 0x00002c070200b986 */ /* 0x0001e2000c101906 */
[----:B------:R-:W-:-:S03]  /*09a0*/  @!P3 MOV R9, R7 ;  /* 0x000000070009b202 */ /* 0x000fc60000000f00 */
[----:B------:R-:W-:Y:S01]  /*09b0*/  @!P3 STG.E desc[UR6][R2.64+0x28], R5 ;  /* 0x000028050200b986 */ /* 0x000fe2000c101906 */
[----:B0-----:R-:W-:-:S05]  /*09c0*/  @!P3 IMAD.MOV.U32 R7, RZ, RZ, R5 ;  /* 0x000000ffff07b224 */ /* 0x001fca00078e0005 */
[----:B------:R-:W-:-:S13]  /*09d0*/  ISETP.GE.AND P4, PT, R7, R4, PT ;  /* 0x000000040700720c */ /* 0x000fda0003f86270 */
[----:B------:R-:W-:Y:S01]  /*09e0*/  @!P4 IMAD.MOV.U32 R6, RZ, RZ, R7 ;  /* 0x000000ffff06c224 */ /* 0x000fe200078e0007 */
[----:B------:R0:W-:Y:S03]  /*09f0*/  @!P4 STG.E desc[UR6][R2.64+0x30], R7 ;  /* 0x000030070200c986 */ /* 0x0001e6000c101906 */
[----:B------:R-:W-:Y:S01]  /*0a00*/  IMAD.MOV.U32 R13, RZ, RZ, R6 ;  /* 0x000000ffff0d7224 */ /* 0x000fe200078e0006 */
[----:B------:R-:W-:Y:S01]  /*0a10*/  ISETP.GE.AND P0, PT, R9, R6, PT ;  /* 0x000000060900720c */ /* 0x000fe20003f06270 */
[----:B------:R-:W-:Y:S01]  /*0a20*/  @!P4 STG.E desc[UR6][R2.64+0x28], R4 ;  /* 0x000028040200c986 */ /* 0x000fe2000c101906 */
[----:B0-----:R-:W-:-:S04]  /*0a30*/  @!P4 MOV R7, R4 ;  /* 0x000000040007c202 */ /* 0x001fc80000000f00 */
[----:B------:R-:W-:-:S07]  /*0a40*/  ISETP.GE.AND P5, PT, R7, R8, PT ;  /* 0x000000080700720c */ /* 0x000fce0003fa6270 */
[----:B------:R0:W-:Y:S01]  /*0a50*/  @!P0 STG.E desc[UR6][R2.64+0x30], R9 ;  /* 0x0000300902008986 */ /* 0x0001e2000c101906 */
[----:B------:R-:W-:-:S03]  /*0a60*/  @!P0 IMAD.MOV.U32 R13, RZ, RZ, R9 ;  /* 0x000000ffff0d8224 */ /* 0x000fc600078e0009 */
[----:B------:R-:W-:Y:S02]  /*0a70*/  @!P0 STG.E desc[UR6][R2.64+0x2c], R6 ;  /* 0x00002c0602008986 */ /* 0x000fe4000c101906 */
[----:B------:R-:W-:Y:S02]  /*0a80*/  @!P5 IMAD.MOV.U32 R10, RZ, RZ, R7 ;  /* 0x000000ffff0ad224 */ /* 0x000fe400078e0007 */
[----:B------:R1:W-:Y:S01]  /*0a90*/  @!P5 STG.E desc[UR6][R2.64+0x34], R7 ;  /* 0x000034070200d986 */ /* 0x0003e2000c101906 */
[----:B0-----:R-:W-:Y:S01]  /*0aa0*/  @!P0 MOV R9, R6 ;  /* 0x0000000600098202 */ /* 0x001fe20000000f00 */
[----:B------:R-:W-:Y:S02]  /*0ab0*/  IMAD.MOV.U32 R12, RZ, RZ, R10 ;  /* 0x000000ffff0c7224 */ /* 0x000fe400078e000a */
[----:B------:R-:W-:Y:S01]  /*0ac0*/  @!P5 STG.E desc[UR6][R2.64+0x28], R8 ;  /* 0x000028080200d986 */ /* 0x000fe2000c101906 */
[----:B------:R-:W-:Y:S01]  /*0ad0*/  ISETP.GE.AND P1, PT, R9, R10, PT ;  /* 0x0000000a0900720c */ /* 0x000fe20003f26270 */
[----:B-1----:R-:W-:-:S05]  /*0ae0*/  @!P5 IMAD.MOV.U32 R7, RZ, RZ, R8 ;  /* 0x000000ffff07d224 */ /* 0x002fca00078e0008 */
[----:B-----5:R-:W-:-:S07]  /*0af0*/  ISETP.GE.AND P2, PT, R7, R11, PT ;  /* 0x0000000b0700720c */ /* 0x020fce0003f46270 */
[----:B------:R0:W-:Y:S01]  /*0b00*/  @!P1 STG.E desc[UR6][R2.64+0x34], R9 ;  /* 0x0000340902009986 */ /* 0x0001e2000c101906 */
[----:B------:R-:W-:-:S03]  /*0b10*/  @!P1 MOV R12, R9 ;  /* 0x00000009000c9202 */ /* 0x000fc60000000f00 */
[----:B------:R-:W-:Y:S01]  /*0b20*/  @!P1 STG.E desc[UR6][R2.64+0x2c], R10 ;  /* 0x00002c0a02009986 */ /* 0x000fe2000c101906 */
[----:B------:R-:W-:Y:S01]  /*0b30*/  ISETP.GE.AND P4, PT, R13, R12, PT ;  /* 0x0000000c0d00720c */ /* 0x000fe20003f86270 */
[----:B------:R-:W-:Y:S02]  /*0b40*/  IMAD.MOV.U32 R5, RZ, RZ, R12 ;  /* 0x000000ffff057224 */ /* 0x000fe400078e000c */
[----:B------:R1:W-:Y:S01]  /*0b50*/  @!P2 STG.E desc[UR6][R2.64+0x28], R11 ;  /* 0x0000280b0200a986 */ /* 0x0003e2000c101906 */
[----:B0-----:R-:W-:-:S03]  /*0b60*/  @!P1 IMAD.MOV.U32 R9, RZ, RZ, R10 ;  /* 0x000000ffff099224 */ /* 0x001fc600078e000a */
[----:B------:R-:W-:Y:S06]  /*0b70*/  @!P2 STG.E desc[UR6][R2.64+0x38], R7 ;  /* 0x000038070200a986 */ /* 0x000fec000c101906 */
[----:B------:R-:W-:Y:S01]  /*0b80*/  @!P4 MOV R5, R13 ;  /* 0x0000000d0005c202 */ /* 0x000fe20000000f00 */
[----:B------:R0:W-:Y:S01]  /*0b90*/  @!P4 STG.E desc[UR6][R2.64+0x34], R13 ;  /* 0x0000340d0200c986 */ /* 0x0001e2000c101906 */
[----:B-1----:R-:W-:-:S03]  /*0ba0*/  @!P2 IMAD.MOV.U32 R11, RZ, RZ, R7 ;  /* 0x000000ffff0ba224 */ /* 0x002fc600078e0007 */
[----:B------:R-:W-:Y:S02]  /*0bb0*/  @!P4 STG.E desc[UR6][R2.64+0x30], R12 ;  /* 0x0000300c0200c986 */ /* 0x000fe4000c101906 */
[----:B------:R-:W-:Y:S01]  /*0bc0*/  ISETP.GE.AND P3, PT, R9, R11, PT ;  /* 0x0000000b0900720c */ /* 0x000fe20003f66270 */
[----:B0-----:R-:W-:-:S12]  /*0bd0*/  @!P4 IMAD.MOV.U32 R13, RZ, RZ, R12 ;  /* 0x000000ffff0dc224 */ /* 0x001fd800078e000c */
[----:B------:R0:W-:Y:S04]  /*0be0*/  @!P3 STG.E desc[UR6][R2.64+0x2c], R11 ;  /* 0x00002c0b0200b986 */ /* 0x0001e8000c101906 */
[----:B------:R-:W-:Y:S01]  /*0bf0*/  @!P3 STG.E desc[UR6][R2.64+0x38], R9 ;  /* 0x000038090200b986 */ /* 0x000fe2000c101906 */
[----:B0-----:R-:W-:-:S05]  /*0c00*/  @!P3 IMAD.MOV.U32 R11, RZ, RZ, R9 ;  /* 0x000000ffff0bb224 */ /* 0x001fca00078e0009 */
[----:B------:R-:W-:-:S13]  /*0c10*/  ISETP.GE.AND P0, PT, R13, R11, PT ;  /* 0x0000000b0d00720c */ /* 0x000fda0003f06270 */
[----:B------:R0:W-:Y:S04]  /*0c20*/  @!P0 STG.E desc[UR6][R2.64+0x30], R11 ;  /* 0x0000300b02008986 */ /* 0x0001e8000c101906 */
[----:B------:R1:W-:Y:S01]  /*0c30*/  @!P0 STG.E desc[UR6][R2.64+0x38], R13 ;  /* 0x0000380d02008986 */ /* 0x0003e2000c101906 */
[----:B0-----:R-:W-:-:S05]  /*0c40*/  @!P0 IMAD.MOV.U32 R11, RZ, RZ, R13 ;  /* 0x000000ffff0b8224 */ /* 0x001fca00078e000d */
[----:B------:R-:W-:-:S13]  /*0c50*/  ISETP.GE.AND P1, PT, R5, R11, PT ;  /* 0x0000000b0500720c */ /* 0x000fda0003f26270 */
[----:B------:R1:W-:Y:S04]  /*0c60*/  @!P1 STG.E desc[UR6][R2.64+0x38], R5 ;  /* 0x0000380502009986 */ /* 0x0003e8000c101906 */
[----:B------:R1:W-:Y:S02]  /*0c70*/  @!P1 STG.E desc[UR6][R2.64+0x34], R11 ;  /* 0x0000340b02009986 */ /* 0x0003e4000c101906 */
.L_x_2:
[----:B------:R-:W-:Y:S05]  /*0c80*/  BSYNC.RECONVERGENT B0 ;  /* 0x0000000000007941 */ /* 0x000fea0003800200 */
.L_x_0:
[----:B------:R-:W-:Y:S01]  /*0c90*/  BAR.SYNC.DEFER_BLOCKING 0x0 ;  /* 0x0000000000007b1d */ /* 0x000fe20000010000 */
[----:B------:R-:W-:-:S13]  /*0ca0*/  ISETP.GT.U32.AND P0, PT, R0, 0x4, PT ;  /* 0x000000040000780c */ /* 0x000fda0003f04070 */
[----:B------:R-:W-:Y:S05]  /*0cb0*/  @P0 EXIT ;  /* 0x000000000000094d */ /* 0x000fea0003800000 */
[----:B012---:R-:W0:Y:S08]  /*0cc0*/  LDC.64 R2, c[0x0][0x388] ;  /* 0x0000e200ff027b82 */ /* 0x007e300000000a00 */
[----:B------:R-:W1:Y:S01]  /*0cd0*/  LDC.64 R4, c[0x0][0x380] ;  /* 0x0000e000ff047b82 */ /* 0x000e620000000a00 */
[----:B0-----:R-:W-:-:S04]  /*0ce0*/  IMAD.WIDE.U32 R2, R0, 0x4, R2 ;  /* 0x0000000400027825 */ /* 0x001fc800078e0002 */
[----:B------:R-:W-:Y:S01]  /*0cf0*/  IMAD.MOV.U32 R11, RZ, RZ, R3 ;  /* 0x000000ffff0b7224 */ /* 0x000fe200078e0003 */
[----:B------:R-:W-:Y:S01]  /*0d00*/  MOV R8, R2 ;  /* 0x0000000200087202 */ /* 0x000fe20000000f00 */
[----:B-1----:R-:W-:-:S04]  /*0d10*/  IMAD.WIDE.U32 R4, R0, 0x4, R4 ;  /* 0x0000000400047825 */ /* 0x002fc800078e0004 */
[----:B------:R-:W-:Y:S02]  /*0d20*/  IMAD.MOV.U32 R6, RZ, RZ, R4 ;  /* 0x000000ffff067224 */ /* 0x000fe400078e0004 */
[----:B------:R-:W-:-:S07]  /*0d30*/  IMAD.MOV.U32 R9, RZ, RZ, R5 ;  /* 0x000000ffff097224 */ /* 0x000fce00078e0005 */
.L_x_9:
[----:B------:R-:W-:Y:S01]  /*0d40*/  MOV R2, R6 ;  /* 0x0000000600027202 */ /* 0x000fe20000000f00 */
[----:B------:R-:W-:-:S05]  /*0d50*/  IMAD.MOV.U32 R3, RZ, RZ, R9 ;  /* 0x000000ffff037224 */ /* 0x000fca00078e0009 */
[----:B0-----:R-:W2:Y:S04]  /*0d60*/  LDG.E R4, desc[UR6][R2.64] ;  /* 0x0000000602047981 */ /* 0x001ea8000c1e1900 */
[----:B------:R-:W2:Y:S01]  /*0d70*/  LDG.E R5, desc[UR6][R2.64+0x28] ;  /* 0x0000280602057981 */ /* 0x000ea2000c1e1900 */
[----:B------:R-:W-:Y:S02]  /*0d80*/  ISETP.GE.U32.AND P0, PT, R0, 0x3, PT ;  /* 0x000000030000780c */ /* 0x000fe40003f06070 */
[----:B------:R-:W-:Y:S02]  /*0d90*/  IADD3 R6, P2, PT, R2, 0x8, RZ ;  /* 0x0000000802067810 */ /* 0x000fe40007f5e0ff */
[----:B------:R-:W-:-:S03]  /*0da0*/  IADD3 R0, PT, PT, R0, 0x2, RZ ;  /* 0x0000000200007810 */ /* 0x000fc60007ffe0ff */
[----:B------:R-:W-:Y:S02]  /*0db0*/  IMAD.X R9, RZ, RZ, R3, P2 ;  /* 0x000000ffff097224 */ /* 0x000fe400010e0603 */
[----:B--2---:R-:W-:Y:S02]  /*0dc0*/  IMAD R7, R4, R5, RZ ;  /* 0x0000000504077224 */ /* 0x004fe400078e02ff */
[----:B------:R-:W-:Y:S01]  /*0dd0*/  IMAD.MOV.U32 R4, RZ, RZ, R8 ;  /* 0x000000ffff047224 */ /* 0x000fe200078e0008 */
[----:B------:R-:W-:Y:S01]  /*0de0*/  IADD3 R8, P1, PT, R8, 0x8, RZ ;  /* 0x0000000808087810 */ /* 0x000fe20007f3e0ff */
[----:B------:R-:W-:-:S04]  /*0df0*/  IMAD.MOV.U32 R5, RZ, RZ, R11 ;  /* 0x000000ffff057224 */ /* 0x000fc800078e000b */
[----:B------:R-:W-:Y:S01]  /*0e00*/  IMAD.X R11, RZ, RZ, R11, P1 ;  /* 0x000000ffff0b7224 */ /* 0x000fe200008e060b */
[----:B------:R0:W-:Y:S01]  /*0e10*/  STG.E desc[UR6][R4.64], R7 ;  /* 0x0000000704007986 */ /* 0x0001e2000c101906 */
[----:B------:R-:W-:Y:S06]  /*0e20*/  @!P0 BRA `(.L_x_9) ;  /* 0xfffffffc00c48947 */ /* 0x000fec000383ffff */
[----:B------:R-:W-:Y:S05]  /*0e30*/  EXIT ;  /* 0x000000000000794d */ /* 0x000fea0003800000 */
.L_x_10:
[----:B------:R-:W-:-:S00]  /*0e40*/  BRA `(.L_x_10) ;  /* 0xfffffffc00fc7947 */ /* 0x000fc0000383ffff */
[----:B------:R-:W-:-:S00]  /*0e50*/  NOP ;  /* 0x0000000000007918 */ /* 0x000fc00000000000 */
        /* <DEDUP_REMOVED lines=10> */
.L_x_11:


//--------------------- .nv.shared.reserved.0     --------------------------
	.section	.nv.shared.reserved.0,"aw",@nobits
	.weak		__nv_reservedSMEM_offset_0_alias
	.size		__nv_reservedSMEM_offset_0_alias, 0, 64
	.other		__nv_reservedSMEM_offset_0_alias,@"STO_CUDA_RESERVED_SHARED STV_DEFAULT"
__nv_reservedSMEM_offset_0_alias:
	.zero		0
	.zero		64


//--------------------- .nv.constant0._Z5solvePiS_ --------------------------
	.section	.nv.constant0._Z5solvePiS_,"a",@progbits
	.sectionflags	@""
	.align	4
.nv.constant0._Z5solvePiS_:
	.zero		912


//--------------------- SYMBOLS --------------------------

	.type		.nv.reservedSmem.offset0,@object
	.size		.nv.reservedSmem.offset0,0x4
